//
// Generated by NVIDIA NVVM Compiler
//
// Compiler Build ID: CL-36424714
// Cuda compilation tools, release 13.0, V13.0.88
// Based on NVVM 20.0.0
//

.version 9.0
.target sm_100
.address_size 64

	// .globl	_Z18getNoClassesKernelPfiRi

.visible .entry _Z18getNoClassesKernelPfiRi(
	.param .u64 .ptr .align 1 _Z18getNoClassesKernelPfiRi_param_0,
	.param .u32 _Z18getNoClassesKernelPfiRi_param_1,
	.param .u64 .ptr .align 1 _Z18getNoClassesKernelPfiRi_param_2
)
{


	ret;

}


// ===== COMPILED SASS (sm_100) =====

	.target	sm_100

	.elftype	@"ET_EXEC"


//--------------------- .note.nv.tkinfo           --------------------------
	.section	.note.nv.tkinfo,"",@"SHT_NOTE"
	.sectionflags	@"SHF_NOTE_NV_TKINFO"
	.tkinfo
        /*0018*/ 	.word	0x00000002
        /*0030*/ 	.string	""
        /*0030*/ 	.string	"ptxas"
        /*0030*/ 	.string	"Cuda compilation tools, release 13.0, V13.0.88"
        /*0030*/ 	.string	"Build cuda_13.0.r13.0/compiler.36424714_0"
        /*0030*/ 	.string	"-arch sm_100 -m 64 "



//--------------------- .note.nv.cuinfo           --------------------------
	.section	.note.nv.cuinfo,"",@"SHT_NOTE"
	.sectionflags	@"SHF_NOTE_NV_CUINFO"
        /*0018*/ 	.short	0x0002
        /*001a*/ 	.short	0x0064
        /*001c*/ 	.short	0x0082
	.zero		2


//--------------------- .nv.info                  --------------------------
	.section	.nv.info,"",@"SHT_CUDA_INFO"
	.align	4


	//----- nvinfo : EIATTR_REGCOUNT
	.align		4
        /*0000*/ 	.byte	0x04, 0x2f
        /*0002*/ 	.short	(.L_1 - .L_0)
	.align		4
.L_0:
        /*0004*/ 	.word	index@(_Z18getNoClassesKernelPfiRi)
        /*0008*/ 	.word	0x00000004


	//----- nvinfo : EIATTR_FRAME_SIZE
	.align		4
.L_1:
        /*000c*/ 	.byte	0x04, 0x11
        /*000e*/ 	.short	(.L_3 - .L_2)
	.align		4
.L_2:
        /*0010*/ 	.word	index@(_Z18getNoClassesKernelPfiRi)
        /*0014*/ 	.word	0x00000000


	//----- nvinfo : EIATTR_MIN_STACK_SIZE
	.align		4
.L_3:
        /*0018*/ 	.byte	0x04, 0x12
        /*001a*/ 	.short	(.L_5 - .L_4)
	.align		4
.L_4:
        /*001c*/ 	.word	index@(_Z18getNoClassesKernelPfiRi)
        /*0020*/ 	.word	0x00000000
.L_5:


//--------------------- .nv.compat                --------------------------
	.section	.nv.compat,"",@"SHT_CUDA_COMPAT_INFO"
	.align	4
        /*0000*/ 	.byte	0x02, 0x09, 0x00, 0x00, 0x02, 0x02, 0x01, 0x00, 0x02, 0x05, 0x05, 0x00, 0x03, 0x07, 0x01, 0x01
        /*0010*/ 	.byte	0x02, 0x03, 0x00, 0x00, 0x02, 0x06, 0x01, 0x00, 0x04, 0x0b, 0x08, 0x00, 0x09, 0x00, 0x00, 0x00
        /*0020*/ 	.byte	0x00, 0x00, 0x00, 0x00


//--------------------- .nv.info._Z18getNoClassesKernelPfiRi --------------------------
	.section	.nv.info._Z18getNoClassesKernelPfiRi,"",@"SHT_CUDA_INFO"
	.sectionflags	@""
	.align	4


	//----- nvinfo : EIATTR_CUDA_API_VERSION
	.align		4
        /*0000*/ 	.byte	0x04, 0x37
        /*0002*/ 	.short	(.L_7 - .L_6)
.L_6:
        /*0004*/ 	.word	0x00000082


	//----- nvinfo : EIATTR_KPARAM_INFO
	.align		4
.L_7:
        /*0008*/ 	.byte	0x04, 0x17
        /*000a*/ 	.short	(.L_9 - .L_8)
.L_8:
        /*000c*/ 	.word	0x00000000
        /*0010*/ 	.short	0x0002
        /*0012*/ 	.short	0x0010
        /*0014*/ 	.byte	0x00, 0xf5, 0x21, 0x00


	//----- nvinfo : EIATTR_KPARAM_INFO
	.align		4
.L_9:
        /*0018*/ 	.byte	0x04, 0x17
        /*001a*/ 	.short	(.L_11 - .L_10)
.L_10:
        /*001c*/ 	.word	0x00000000
        /*0020*/ 	.short	0x0001
        /*0022*/ 	.short	0x0008
        /*0024*/ 	.byte	0x00, 0xf0, 0x11, 0x00


	//----- nvinfo : EIATTR_KPARAM_INFO
	.align		4
.L_11:
        /*0028*/ 	.byte	0x04, 0x17
        /*002a*/ 	.short	(.L_13 - .L_12)
.L_12:
        /*002c*/ 	.word	0x00000000
        /*0030*/ 	.short	0x0000
        /*0032*/ 	.short	0x0000
        /*0034*/ 	.byte	0x00, 0xf5, 0x21, 0x00


	//----- nvinfo : EIATTR_SPARSE_MMA_MASK
	.align		4
.L_13:
        /*0038*/ 	.byte	0x03, 0x50
        /*003a*/ 	.short	0x0000


	//----- nvinfo : EIATTR_MAXREG_COUNT
	.align		4
        /*003c*/ 	.byte	0x03, 0x1b
        /*003e*/ 	.short	0x00ff


	//----- nvinfo : EIATTR_MERCURY_ISA_VERSION
	.align		4
        /*0040*/ 	.byte	0x03, 0x5f
        /*0042*/ 	.short	0x0101


	//----- nvinfo : EIATTR_VRC_CTA_INIT_COUNT
	.align		4
        /*0044*/ 	.byte	0x02, 0x4a
	.zero		1
	.zero		1


	//----- nvinfo : EIATTR_EXIT_INSTR_OFFSETS
	.align		4
        /*0048*/ 	.byte	0x04, 0x1c
        /*004a*/ 	.short	(.L_15 - .L_14)


	//   ....[0]....
.L_14:
        /*004c*/ 	.word	0x00000010


	//----- nvinfo : EIATTR_CBANK_PARAM_SIZE
	.align		4
.L_15:
        /*0050*/ 	.byte	0x03, 0x19
        /*0052*/ 	.short	0x0018


	//----- nvinfo : EIATTR_PARAM_CBANK
	.align		4
        /*0054*/ 	.byte	0x04, 0x0a
        /*0056*/ 	.short	(.L_17 - .L_16)
	.align		4
.L_16:
        /*0058*/ 	.word	index@(.nv.constant0._Z18getNoClassesKernelPfiRi)
        /*005c*/ 	.short	0x0380
        /*005e*/ 	.short	0x0018


	//----- nvinfo : EIATTR_SW_WAR
	.align		4
.L_17:
        /*0060*/ 	.byte	0x04, 0x36
        /*0062*/ 	.short	(.L_19 - .L_18)
.L_18:
        /*0064*/ 	.word	0x00000008
.L_19:


//--------------------- .nv.callgraph             --------------------------
	.section	.nv.callgraph,"",@"SHT_CUDA_CALLGRAPH"
	.align	4
	.sectionentsize	8
	.align		4
        /*0000*/ 	.word	0x00000000
	.align		4
        /*0004*/ 	.word	0xffffffff
	.align		4
        /*0008*/ 	.word	0x00000000
	.align		4
        /*000c*/ 	.word	0xfffffffe
	.align		4
        /*0010*/ 	.word	0x00000000
	.align		4
        /*0014*/ 	.word	0xfffffffd
	.align		4
        /*0018*/ 	.word	0x00000000
	.align		4
        /*001c*/ 	.word	0xfffffffc


//--------------------- .text._Z18getNoClassesKernelPfiRi --------------------------
	.section	.text._Z18getNoClassesKernelPfiRi,"ax",@progbits
	.align	128
        .global         _Z18getNoClassesKernelPfiRi
        .type           _Z18getNoClassesKernelPfiRi,@function
        .size           _Z18getNoClassesKernelPfiRi,(.L_x_1 - _Z18getNoClassesKernelPfiRi)
        .other          _Z18getNoClassesKernelPfiRi,@"STO_CUDA_ENTRY STV_DEFAULT"
_Z18getNoClassesKernelPfiRi:
.text._Z18getNoClassesKernelPfiRi:
[----:B------:R-:W-:Y:S01]  /*0000*/  LDC R1, c[0x0][0x37c] ;  /* 0x0000df00ff017b82 */ /* 0x000fe20000000800 */
[----:B------:R-:W-:Y:S05]  /*0010*/  EXIT ;  /* 0x000000000000794d */ /* 0x000fea0003800000 */
.L_x_0:
[----:B------:R-:W-:-:S00]  /*0020*/  BRA `(.L_x_0) ;  /* 0xfffffffc00fc7947 */ /* 0x000fc0000383ffff */
[----:B------:R-:W-:-:S00]  /*0030*/  NOP ;  /* 0x0000000000007918 */ /* 0x000fc00000000000 */
        /* <DEDUP_REMOVED lines=12> */
.L_x_1:


//--------------------- .nv.shared.reserved.0     --------------------------
	.section	.nv.shared.reserved.0,"aw",@nobits
	.weak		__nv_reservedSMEM_offset_0_alias
	.size		__nv_reservedSMEM_offset_0_alias, 0, 64
	.other		__nv_reservedSMEM_offset_0_alias,@"STO_CUDA_RESERVED_SHARED STV_DEFAULT"
__nv_reservedSMEM_offset_0_alias:
	.zero		0
	.zero		64


//--------------------- .nv.constant0._Z18getNoClassesKernelPfiRi --------------------------
	.section	.nv.constant0._Z18getNoClassesKernelPfiRi,"a",@progbits
	.sectionflags	@""
	.align	4
.nv.constant0._Z18getNoClassesKernelPfiRi:
	.zero		920


//--------------------- SYMBOLS --------------------------

	.type		.nv.reservedSmem.offset0,@object
	.size		.nv.reservedSmem.offset0,0x4
